//
// Generated by NVIDIA NVVM Compiler
//
// Compiler Build ID: CL-36424714
// Cuda compilation tools, release 13.0, V13.0.88
// Based on NVVM 20.0.0
//

.version 9.0
.target sm_100
.address_size 64

	// .globl	_Z8AdditionPfS_S_ii

.visible .entry _Z8AdditionPfS_S_ii(
	.param .u64 .ptr .align 1 _Z8AdditionPfS_S_ii_param_0,
	.param .u64 .ptr .align 1 _Z8AdditionPfS_S_ii_param_1,
	.param .u64 .ptr .align 1 _Z8AdditionPfS_S_ii_param_2,
	.param .u32 _Z8AdditionPfS_S_ii_param_3,
	.param .u32 _Z8AdditionPfS_S_ii_param_4
)
{
	.reg .pred 	%p<14>;
	.reg .b32 	%r<35>;
	.reg .b32 	%f<46>;
	.reg .b64 	%rd<59>;

	ld.param.u64 	%rd4, [_Z8AdditionPfS_S_ii_param_0];
	ld.param.u64 	%rd5, [_Z8AdditionPfS_S_ii_param_1];
	ld.param.u64 	%rd6, [_Z8AdditionPfS_S_ii_param_2];
	ld.param.u32 	%r18, [_Z8AdditionPfS_S_ii_param_3];
	ld.param.u32 	%r19, [_Z8AdditionPfS_S_ii_param_4];
	cvta.to.global.u64 	%rd1, %rd6;
	cvta.to.global.u64 	%rd2, %rd5;
	cvta.to.global.u64 	%rd3, %rd4;
	add.s32 	%r20, %r18, -1;
	shl.b32 	%r1, %r19, 10;
	div.s32 	%r2, %r20, %r1;
	setp.lt.s32 	%p1, %r2, 0;
	@%p1 bra 	$L__BB0_18;
	mov.u32 	%r22, %ctaid.x;
	mov.u32 	%r23, %tid.x;
	shl.b32 	%r24, %r22, 10;
	or.b32  	%r3, %r24, %r23;
	add.s32 	%r4, %r2, 1;
	and.b32  	%r5, %r4, 7;
	setp.lt.u32 	%p2, %r2, 7;
	mov.b32 	%r33, 0;
	@%p2 bra 	$L__BB0_6;
	and.b32  	%r33, %r4, 2147483640;
	neg.s32 	%r31, %r33;
	shl.b32 	%r8, %r19, 13;
	mul.wide.s32 	%rd11, %r1, 4;
	mov.u32 	%r30, %r3;
$L__BB0_3:
	.pragma "nounroll";
	setp.ge.s32 	%p3, %r3, %r18;
	@%p3 bra 	$L__BB0_5;
	mul.wide.s32 	%rd7, %r30, 4;
	add.s64 	%rd8, %rd3, %rd7;
	ld.global.f32 	%f1, [%rd8];
	add.s64 	%rd9, %rd2, %rd7;
	ld.global.f32 	%f2, [%rd9];
	add.f32 	%f3, %f1, %f2;
	add.s64 	%rd10, %rd1, %rd7;
	st.global.f32 	[%rd10], %f3;
	add.s64 	%rd12, %rd8, %rd11;
	ld.global.f32 	%f4, [%rd12];
	add.s64 	%rd13, %rd9, %rd11;
	ld.global.f32 	%f5, [%rd13];
	add.f32 	%f6, %f4, %f5;
	add.s64 	%rd14, %rd10, %rd11;
	st.global.f32 	[%rd14], %f6;
	add.s64 	%rd15, %rd12, %rd11;
	ld.global.f32 	%f7, [%rd15];
	add.s64 	%rd16, %rd13, %rd11;
	ld.global.f32 	%f8, [%rd16];
	add.f32 	%f9, %f7, %f8;
	add.s64 	%rd17, %rd14, %rd11;
	st.global.f32 	[%rd17], %f9;
	add.s64 	%rd18, %rd15, %rd11;
	ld.global.f32 	%f10, [%rd18];
	add.s64 	%rd19, %rd16, %rd11;
	ld.global.f32 	%f11, [%rd19];
	add.f32 	%f12, %f10, %f11;
	add.s64 	%rd20, %rd17, %rd11;
	st.global.f32 	[%rd20], %f12;
	add.s64 	%rd21, %rd18, %rd11;
	ld.global.f32 	%f13, [%rd21];
	add.s64 	%rd22, %rd19, %rd11;
	ld.global.f32 	%f14, [%rd22];
	add.f32 	%f15, %f13, %f14;
	add.s64 	%rd23, %rd20, %rd11;
	st.global.f32 	[%rd23], %f15;
	add.s64 	%rd24, %rd21, %rd11;
	ld.global.f32 	%f16, [%rd24];
	add.s64 	%rd25, %rd22, %rd11;
	ld.global.f32 	%f17, [%rd25];
	add.f32 	%f18, %f16, %f17;
	add.s64 	%rd26, %rd23, %rd11;
	st.global.f32 	[%rd26], %f18;
	add.s64 	%rd27, %rd24, %rd11;
	ld.global.f32 	%f19, [%rd27];
	add.s64 	%rd28, %rd25, %rd11;
	ld.global.f32 	%f20, [%rd28];
	add.f32 	%f21, %f19, %f20;
	add.s64 	%rd29, %rd26, %rd11;
	st.global.f32 	[%rd29], %f21;
	add.s64 	%rd30, %rd27, %rd11;
	ld.global.f32 	%f22, [%rd30];
	add.s64 	%rd31, %rd28, %rd11;
	ld.global.f32 	%f23, [%rd31];
	add.f32 	%f24, %f22, %f23;
	add.s64 	%rd32, %rd29, %rd11;
	st.global.f32 	[%rd32], %f24;
$L__BB0_5:
	add.s32 	%r31, %r31, 8;
	add.s32 	%r30, %r30, %r8;
	setp.ne.s32 	%p4, %r31, 0;
	@%p4 bra 	$L__BB0_3;
$L__BB0_6:
	setp.eq.s32 	%p5, %r5, 0;
	@%p5 bra 	$L__BB0_18;
	setp.lt.u32 	%p6, %r5, 4;
	@%p6 bra 	$L__BB0_11;
	setp.ge.s32 	%p7, %r3, %r18;
	@%p7 bra 	$L__BB0_10;
	mad.lo.s32 	%r25, %r1, %r33, %r3;
	mul.wide.s32 	%rd33, %r25, 4;
	add.s64 	%rd34, %rd3, %rd33;
	ld.global.f32 	%f25, [%rd34];
	add.s64 	%rd35, %rd2, %rd33;
	ld.global.f32 	%f26, [%rd35];
	add.f32 	%f27, %f25, %f26;
	add.s64 	%rd36, %rd1, %rd33;
	st.global.f32 	[%rd36], %f27;
	mul.wide.s32 	%rd37, %r1, 4;
	add.s64 	%rd38, %rd34, %rd37;
	ld.global.f32 	%f28, [%rd38];
	add.s64 	%rd39, %rd35, %rd37;
	ld.global.f32 	%f29, [%rd39];
	add.f32 	%f30, %f28, %f29;
	add.s64 	%rd40, %rd36, %rd37;
	st.global.f32 	[%rd40], %f30;
	add.s64 	%rd41, %rd38, %rd37;
	ld.global.f32 	%f31, [%rd41];
	add.s64 	%rd42, %rd39, %rd37;
	ld.global.f32 	%f32, [%rd42];
	add.f32 	%f33, %f31, %f32;
	add.s64 	%rd43, %rd40, %rd37;
	st.global.f32 	[%rd43], %f33;
	add.s64 	%rd44, %rd41, %rd37;
	ld.global.f32 	%f34, [%rd44];
	add.s64 	%rd45, %rd42, %rd37;
	ld.global.f32 	%f35, [%rd45];
	add.f32 	%f36, %f34, %f35;
	add.s64 	%rd46, %rd43, %rd37;
	st.global.f32 	[%rd46], %f36;
$L__BB0_10:
	add.s32 	%r33, %r33, 4;
$L__BB0_11:
	and.b32  	%r26, %r4, 3;
	setp.eq.s32 	%p8, %r26, 0;
	@%p8 bra 	$L__BB0_18;
	setp.eq.s32 	%p9, %r26, 1;
	@%p9 bra 	$L__BB0_16;
	setp.ge.s32 	%p10, %r3, %r18;
	@%p10 bra 	$L__BB0_15;
	mad.lo.s32 	%r27, %r1, %r33, %r3;
	mul.wide.s32 	%rd47, %r27, 4;
	add.s64 	%rd48, %rd3, %rd47;
	ld.global.f32 	%f37, [%rd48];
	add.s64 	%rd49, %rd2, %rd47;
	ld.global.f32 	%f38, [%rd49];
	add.f32 	%f39, %f37, %f38;
	add.s64 	%rd50, %rd1, %rd47;
	st.global.f32 	[%rd50], %f39;
	mul.wide.s32 	%rd51, %r1, 4;
	add.s64 	%rd52, %rd48, %rd51;
	ld.global.f32 	%f40, [%rd52];
	add.s64 	%rd53, %rd49, %rd51;
	ld.global.f32 	%f41, [%rd53];
	add.f32 	%f42, %f40, %f41;
	add.s64 	%rd54, %rd50, %rd51;
	st.global.f32 	[%rd54], %f42;
$L__BB0_15:
	add.s32 	%r33, %r33, 2;
$L__BB0_16:
	setp.ge.s32 	%p11, %r3, %r18;
	and.b32  	%r28, %r2, 1;
	setp.eq.b32 	%p12, %r28, 1;
	or.pred  	%p13, %p12, %p11;
	@%p13 bra 	$L__BB0_18;
	mad.lo.s32 	%r29, %r1, %r33, %r3;
	mul.wide.s32 	%rd55, %r29, 4;
	add.s64 	%rd56, %rd3, %rd55;
	ld.global.f32 	%f43, [%rd56];
	add.s64 	%rd57, %rd2, %rd55;
	ld.global.f32 	%f44, [%rd57];
	add.f32 	%f45, %f43, %f44;
	add.s64 	%rd58, %rd1, %rd55;
	st.global.f32 	[%rd58], %f45;
$L__BB0_18:
	ret;

}


// ===== COMPILED SASS (sm_100) =====

	.target	sm_100

	.elftype	@"ET_EXEC"


//--------------------- .note.nv.tkinfo           --------------------------
	.section	.note.nv.tkinfo,"",@"SHT_NOTE"
	.sectionflags	@"SHF_NOTE_NV_TKINFO"
	.tkinfo
        /*0018*/ 	.word	0x00000002
        /*0030*/ 	.string	""
        /*0030*/ 	.string	"ptxas"
        /*0030*/ 	.string	"Cuda compilation tools, release 13.0, V13.0.88"
        /*0030*/ 	.string	"Build cuda_13.0.r13.0/compiler.36424714_0"
        /*0030*/ 	.string	"-arch sm_100 -m 64 "



//--------------------- .note.nv.cuinfo           --------------------------
	.section	.note.nv.cuinfo,"",@"SHT_NOTE"
	.sectionflags	@"SHF_NOTE_NV_CUINFO"
        /*0018*/ 	.short	0x0002
        /*001a*/ 	.short	0x0064
        /*001c*/ 	.short	0x0082
	.zero		2


//--------------------- .nv.info                  --------------------------
	.section	.nv.info,"",@"SHT_CUDA_INFO"
	.align	4


	//----- nvinfo : EIATTR_REGCOUNT
	.align		4
        /*0000*/ 	.byte	0x04, 0x2f
        /*0002*/ 	.short	(.L_1 - .L_0)
	.align		4
.L_0:
        /*0004*/ 	.word	index@(_Z8AdditionPfS_S_ii)
        /*0008*/ 	.word	0x00000020


	//----- nvinfo : EIATTR_FRAME_SIZE
	.align		4
.L_1:
        /*000c*/ 	.byte	0x04, 0x11
        /*000e*/ 	.short	(.L_3 - .L_2)
	.align		4
.L_2:
        /*0010*/ 	.word	index@(_Z8AdditionPfS_S_ii)
        /*0014*/ 	.word	0x00000000


	//----- nvinfo : EIATTR_MIN_STACK_SIZE
	.align		4
.L_3:
        /*0018*/ 	.byte	0x04, 0x12
        /*001a*/ 	.short	(.L_5 - .L_4)
	.align		4
.L_4:
        /*001c*/ 	.word	index@(_Z8AdditionPfS_S_ii)
        /*0020*/ 	.word	0x00000000
.L_5:


//--------------------- .nv.compat                --------------------------
	.section	.nv.compat,"",@"SHT_CUDA_COMPAT_INFO"
	.align	4
        /*0000*/ 	.byte	0x02, 0x09, 0x00, 0x00, 0x02, 0x02, 0x01, 0x00, 0x02, 0x05, 0x05, 0x00, 0x03, 0x07, 0x01, 0x01
        /*0010*/ 	.byte	0x02, 0x03, 0x00, 0x00, 0x02, 0x06, 0x01, 0x00, 0x04, 0x0b, 0x08, 0x00, 0x09, 0x00, 0x00, 0x00
        /*0020*/ 	.byte	0x00, 0x00, 0x00, 0x00


//--------------------- .nv.info._Z8AdditionPfS_S_ii --------------------------
	.section	.nv.info._Z8AdditionPfS_S_ii,"",@"SHT_CUDA_INFO"
	.sectionflags	@""
	.align	4


	//----- nvinfo : EIATTR_CUDA_API_VERSION
	.align		4
        /*0000*/ 	.byte	0x04, 0x37
        /*0002*/ 	.short	(.L_7 - .L_6)
.L_6:
        /*0004*/ 	.word	0x00000082


	//----- nvinfo : EIATTR_KPARAM_INFO
	.align		4
.L_7:
        /*0008*/ 	.byte	0x04, 0x17
        /*000a*/ 	.short	(.L_9 - .L_8)
.L_8:
        /*000c*/ 	.word	0x00000000
        /*0010*/ 	.short	0x0004
        /*0012*/ 	.short	0x001c
        /*0014*/ 	.byte	0x00, 0xf0, 0x11, 0x00


	//----- nvinfo : EIATTR_KPARAM_INFO
	.align		4
.L_9:
        /*0018*/ 	.byte	0x04, 0x17
        /*001a*/ 	.short	(.L_11 - .L_10)
.L_10:
        /*001c*/ 	.word	0x00000000
        /*0020*/ 	.short	0x0003
        /*0022*/ 	.short	0x0018
        /*0024*/ 	.byte	0x00, 0xf0, 0x11, 0x00


	//----- nvinfo : EIATTR_KPARAM_INFO
	.align		4
.L_11:
        /*0028*/ 	.byte	0x04, 0x17
        /*002a*/ 	.short	(.L_13 - .L_12)
.L_12:
        /*002c*/ 	.word	0x00000000
        /*0030*/ 	.short	0x0002
        /*0032*/ 	.short	0x0010
        /*0034*/ 	.byte	0x00, 0xf5, 0x21, 0x00


	//----- nvinfo : EIATTR_KPARAM_INFO
	.align		4
.L_13:
        /*0038*/ 	.byte	0x04, 0x17
        /*003a*/ 	.short	(.L_15 - .L_14)
.L_14:
        /*003c*/ 	.word	0x00000000
        /*0040*/ 	.short	0x0001
        /*0042*/ 	.short	0x0008
        /*0044*/ 	.byte	0x00, 0xf5, 0x21, 0x00


	//----- nvinfo : EIATTR_KPARAM_INFO
	.align		4
.L_15:
        /*0048*/ 	.byte	0x04, 0x17
        /*004a*/ 	.short	(.L_17 - .L_16)
.L_16:
        /*004c*/ 	.word	0x00000000
        /*0050*/ 	.short	0x0000
        /*0052*/ 	.short	0x0000
        /*0054*/ 	.byte	0x00, 0xf5, 0x21, 0x00


	//----- nvinfo : EIATTR_SPARSE_MMA_MASK
	.align		4
.L_17:
        /*0058*/ 	.byte	0x03, 0x50
        /*005a*/ 	.short	0x0000


	//----- nvinfo : EIATTR_MAXREG_COUNT
	.align		4
        /*005c*/ 	.byte	0x03, 0x1b
        /*005e*/ 	.short	0x00ff


	//----- nvinfo : EIATTR_MERCURY_ISA_VERSION
	.align		4
        /*0060*/ 	.byte	0x03, 0x5f
        /*0062*/ 	.short	0x0101


	//----- nvinfo : EIATTR_VRC_CTA_INIT_COUNT
	.align		4
        /*0064*/ 	.byte	0x02, 0x4a
	.zero		1
	.zero		1


	//----- nvinfo : EIATTR_EXIT_INSTR_OFFSETS
	.align		4
        /*0068*/ 	.byte	0x04, 0x1c
        /*006a*/ 	.short	(.L_19 - .L_18)


	//   ....[0]....
.L_18:
        /*006c*/ 	.word	0x000001d0


	//   ....[1]....
        /*0070*/ 	.word	0x00000700


	//   ....[2]....
        /*0074*/ 	.word	0x000009a0


	//   ....[3]....
        /*0078*/ 	.word	0x00000b90


	//   ....[4]....
        /*007c*/ 	.word	0x00000c50


	//----- nvinfo : EIATTR_CRS_STACK_SIZE
	.align		4
.L_19:
        /*0080*/ 	.byte	0x04, 0x1e
        /*0082*/ 	.short	(.L_21 - .L_20)
.L_20:
        /*0084*/ 	.word	0x00000000


	//----- nvinfo : EIATTR_CBANK_PARAM_SIZE
	.align		4
.L_21:
        /*0088*/ 	.byte	0x03, 0x19
        /*008a*/ 	.short	0x0020


	//----- nvinfo : EIATTR_PARAM_CBANK
	.align		4
        /*008c*/ 	.byte	0x04, 0x0a
        /*008e*/ 	.short	(.L_23 - .L_22)
	.align		4
.L_22:
        /*0090*/ 	.word	index@(.nv.constant0._Z8AdditionPfS_S_ii)
        /*0094*/ 	.short	0x0380
        /*0096*/ 	.short	0x0020


	//----- nvinfo : EIATTR_SW_WAR
	.align		4
.L_23:
        /*0098*/ 	.byte	0x04, 0x36
        /*009a*/ 	.short	(.L_25 - .L_24)
.L_24:
        /*009c*/ 	.word	0x00000008
.L_25:


//--------------------- .nv.callgraph             --------------------------
	.section	.nv.callgraph,"",@"SHT_CUDA_CALLGRAPH"
	.align	4
	.sectionentsize	8
	.align		4
        /*0000*/ 	.word	0x00000000
	.align		4
        /*0004*/ 	.word	0xffffffff
	.align		4
        /*0008*/ 	.word	0x00000000
	.align		4
        /*000c*/ 	.word	0xfffffffe
	.align		4
        /*0010*/ 	.word	0x00000000
	.align		4
        /*0014*/ 	.word	0xfffffffd
	.align		4
        /*0018*/ 	.word	0x00000000
	.align		4
        /*001c*/ 	.word	0xfffffffc


//--------------------- .text._Z8AdditionPfS_S_ii --------------------------
	.section	.text._Z8AdditionPfS_S_ii,"ax",@progbits
	.align	128
        .global         _Z8AdditionPfS_S_ii
        .type           _Z8AdditionPfS_S_ii,@function
        .size           _Z8AdditionPfS_S_ii,(.L_x_11 - _Z8AdditionPfS_S_ii)
        .other          _Z8AdditionPfS_S_ii,@"STO_CUDA_ENTRY STV_DEFAULT"
_Z8AdditionPfS_S_ii:
.text._Z8AdditionPfS_S_ii:
[----:B------:R-:W-:Y:S08]  /*0000*/  LDC R1, c[0x0][0x37c] ;  /* 0x0000df00ff017b82 */ /* 0x000ff00000000800 */
[----:B------:R-:W0:Y:S02]  /*0010*/  LDC.64 R8, c[0x0][0x398] ;  /* 0x0000e600ff087b82 */ /* 0x000e240000000a00 */
[----:B0-----:R-:W-:-:S02]  /*0020*/  SHF.L.U32 R0, R9, 0xa, RZ ;  /* 0x0000000a09007819 */ /* 0x001fc400000006ff */
[----:B------:R-:W-:Y:S02]  /*0030*/  IADD3 R5, PT, PT, R8, -0x1, RZ ;  /* 0xffffffff08057810 */ /* 0x000fe40007ffe0ff */
[-C--:B------:R-:W-:Y:S02]  /*0040*/  IABS R6, R0.reuse ;  /* 0x0000000000067213 */ /* 0x080fe40000000000 */
[----:B------:R-:W-:Y:S02]  /*0050*/  IABS R9, R5 ;  /* 0x0000000500097213 */ /* 0x000fe40000000000 */
[----:B------:R-:W0:Y:S01]  /*0060*/  I2F.RP R4, R6 ;  /* 0x0000000600047306 */ /* 0x000e220000209400 */
[-C--:B------:R-:W-:Y:S02]  /*0070*/  IABS R10, R0.reuse ;  /* 0x00000000000a7213 */ /* 0x080fe40000000000 */
[----:B------:R-:W-:-:S04]  /*0080*/  LOP3.LUT R5, R5, R0, RZ, 0x3c, !PT ;  /* 0x0000000005057212 */ /* 0x000fc800078e3cff */
[----:B------:R-:W-:Y:S01]  /*0090*/  ISETP.GE.AND P1, PT, R5, RZ, PT ;  /* 0x000000ff0500720c */ /* 0x000fe20003f26270 */
[----:B0-----:R-:W0:Y:S02]  /*00a0*/  MUFU.RCP R4, R4 ;  /* 0x0000000400047308 */ /* 0x001e240000001000 */
[----:B0-----:R-:W-:Y:S02]  /*00b0*/  IADD3 R2, PT, PT, R4, 0xffffffe, RZ ;  /* 0x0ffffffe04027810 */ /* 0x001fe40007ffe0ff */
[----:B------:R-:W-:-:S04]  /*00c0*/  IADD3 R4, PT, PT, RZ, -R10, RZ ;  /* 0x8000000aff047210 */ /* 0x000fc80007ffe0ff */
[----:B------:R0:W1:Y:S02]  /*00d0*/  F2I.FTZ.U32.TRUNC.NTZ R3, R2 ;  /* 0x0000000200037305 */ /* 0x000064000021f000 */
[----:B0-----:R-:W-:Y:S01]  /*00e0*/  HFMA2 R2, -RZ, RZ, 0, 0 ;  /* 0x00000000ff027431 */ /* 0x001fe200000001ff */
[----:B-1----:R-:W-:-:S05]  /*00f0*/  IADD3 R7, PT, PT, RZ, -R3, RZ ;  /* 0x80000003ff077210 */ /* 0x002fca0007ffe0ff */
[----:B------:R-:W-:-:S04]  /*0100*/  IMAD R7, R7, R6, RZ ;  /* 0x0000000607077224 */ /* 0x000fc800078e02ff */
[----:B------:R-:W-:-:S06]  /*0110*/  IMAD.HI.U32 R3, R3, R7, R2 ;  /* 0x0000000703037227 */ /* 0x000fcc00078e0002 */
[----:B------:R-:W-:-:S04]  /*0120*/  IMAD.HI.U32 R2, R3, R9, RZ ;  /* 0x0000000903027227 */ /* 0x000fc800078e00ff */
[----:B------:R-:W-:-:S05]  /*0130*/  IMAD R3, R2, R4, R9 ;  /* 0x0000000402037224 */ /* 0x000fca00078e0209 */
[----:B------:R-:W-:-:S13]  /*0140*/  ISETP.GT.U32.AND P2, PT, R6, R3, PT ;  /* 0x000000030600720c */ /* 0x000fda0003f44070 */
[-C--:B------:R-:W-:Y:S02]  /*0150*/  @!P2 IADD3 R3, PT, PT, R3, -R6.reuse, RZ ;  /* 0x800000060303a210 */ /* 0x080fe40007ffe0ff */
[----:B------:R-:W-:Y:S02]  /*0160*/  @!P2 IADD3 R2, PT, PT, R2, 0x1, RZ ;  /* 0x000000010202a810 */ /* 0x000fe40007ffe0ff */
[----:B------:R-:W-:Y:S02]  /*0170*/  ISETP.GE.U32.AND P0, PT, R3, R6, PT ;  /* 0x000000060300720c */ /* 0x000fe40003f06070 */
[----:B------:R-:W-:-:S11]  /*0180*/  ISETP.NE.AND P2, PT, R0, RZ, PT ;  /* 0x000000ff0000720c */ /* 0x000fd60003f45270 */
[----:B------:R-:W-:-:S04]  /*0190*/  @P0 IADD3 R2, PT, PT, R2, 0x1, RZ ;  /* 0x0000000102020810 */ /* 0x000fc80007ffe0ff */
[----:B------:R-:W-:Y:S02]  /*01a0*/  @!P1 IADD3 R2, PT, PT, -R2, RZ, RZ ;  /* 0x000000ff02029210 */ /* 0x000fe40007ffe1ff */
[----:B------:R-:W-:-:S04]  /*01b0*/  @!P2 LOP3.LUT R2, RZ, R0, RZ, 0x33, !PT ;  /* 0x00000000ff02a212 */ /* 0x000fc800078e33ff */
[----:B------:R-:W-:-:S13]  /*01c0*/  ISETP.GE.AND P0, PT, R2, RZ, PT ;  /* 0x000000ff0200720c */ /* 0x000fda0003f06270 */
[----:B------:R-:W-:Y:S05]  /*01d0*/  @!P0 EXIT ;  /* 0x000000000000894d */ /* 0x000fea0003800000 */
[----:B------:R-:W0:Y:S01]  /*01e0*/  S2R R7, SR_TID.X ;  /* 0x0000000000077919 */ /* 0x000e220000002100 */
[----:B------:R-:W1:Y:S01]  /*01f0*/  S2UR UR4, SR_CTAID.X ;  /* 0x00000000000479c3 */ /* 0x000e620000002500 */
[C---:B------:R-:W-:Y:S01]  /*0200*/  ISETP.GE.U32.AND P0, PT, R2.reuse, 0x7, PT ;  /* 0x000000070200780c */ /* 0x040fe20003f06070 */
[----:B------:R-:W2:Y:S01]  /*0210*/  LDCU.64 UR6, c[0x0][0x358] ;  /* 0x00006b00ff0677ac */ /* 0x000ea20008000a00 */
[----:B------:R-:W-:Y:S02]  /*0220*/  IADD3 R3, PT, PT, R2, 0x1, RZ ;  /* 0x0000000102037810 */ /* 0x000fe40007ffe0ff */
[----:B------:R-:W-:Y:S02]  /*0230*/  MOV R5, RZ ;  /* 0x000000ff00057202 */ /* 0x000fe40000000f00 */
[----:B------:R-:W-:Y:S01]  /*0240*/  LOP3.LUT R4, R3, 0x7, RZ, 0xc0, !PT ;  /* 0x0000000703047812 */ /* 0x000fe200078ec0ff */
[----:B-1----:R-:W-:-:S06]  /*0250*/  USHF.L.U32 UR4, UR4, 0xa, URZ ;  /* 0x0000000a04047899 */ /* 0x002fcc00080006ff */
[----:B0-----:R-:W-:Y:S01]  /*0260*/  LOP3.LUT R7, R7, UR4, RZ, 0xfc, !PT ;  /* 0x0000000407077c12 */ /* 0x001fe2000f8efcff */
[----:B--2---:R-:W-:Y:S06]  /*0270*/  @!P0 BRA `(.L_x_0) ;  /* 0x00000004001c8947 */ /* 0x004fec0003800000 */
[----:B------:R-:W0:Y:S01]  /*0280*/  LDC R6, c[0x0][0x39c] ;  /* 0x0000e700ff067b82 */ /* 0x000e220000000800 */
[----:B------:R-:W-:Y:S02]  /*0290*/  LOP3.LUT R5, R3, 0x7ffffff8, RZ, 0xc0, !PT ;  /* 0x7ffffff803057812 */ /* 0x000fe400078ec0ff */
[----:B------:R-:W-:Y:S02]  /*02a0*/  ISETP.GE.AND P0, PT, R7, R8, PT ;  /* 0x000000080700720c */ /* 0x000fe40003f06270 */
[----:B------:R-:W-:Y:S02]  /*02b0*/  MOV R9, R7 ;  /* 0x0000000700097202 */ /* 0x000fe40000000f00 */
[----:B------:R-:W-:Y:S01]  /*02c0*/  IADD3 R8, PT, PT, -R5, RZ, RZ ;  /* 0x000000ff05087210 */ /* 0x000fe20007ffe1ff */
[----:B------:R-:W1:Y:S08]  /*02d0*/  LDC.64 R10, c[0x0][0x390] ;  /* 0x0000e400ff0a7b82 */ /* 0x000e700000000a00 */
[----:B------:R-:W2:Y:S08]  /*02e0*/  LDC.64 R12, c[0x0][0x380] ;  /* 0x0000e000ff0c7b82 */ /* 0x000eb00000000a00 */
[----:B------:R-:W3:Y:S02]  /*02f0*/  LDC.64 R14, c[0x0][0x388] ;  /* 0x0000e200ff0e7b82 */ /* 0x000ee40000000a00 */
.L_x_3:
[----:B------:R-:W-:Y:S01]  /*0300*/  IADD3 R8, PT, PT, R8, 0x8, RZ ;  /* 0x0000000808087810 */ /* 0x000fe20007ffe0ff */
[----:B------:R-:W-:Y:S03]  /*0310*/  BSSY.RECONVERGENT B0, `(.L_x_1) ;  /* 0x000003b000007945 */ /* 0x000fe60003800200 */
[----:B------:R-:W-:Y:S01]  /*0320*/  ISETP.NE.AND P1, PT, R8, RZ, PT ;  /* 0x000000ff0800720c */ /* 0x000fe20003f25270 */
[----:B----4-:R-:W-:-:S12]  /*0330*/  @P0 BRA `(.L_x_2) ;  /* 0x0000000000e00947 */ /* 0x010fd80003800000 */
[----:B--2---:R-:W-:-:S04]  /*0340*/  IMAD.WIDE R16, R9, 0x4, R12 ;  /* 0x0000000409107825 */ /* 0x004fc800078e020c */
[C---:B---3--:R-:W-:Y:S01]  /*0350*/  IMAD.WIDE R18, R9.reuse, 0x4, R14 ;  /* 0x0000000409127825 */ /* 0x048fe200078e020e */
[----:B------:R-:W2:Y:S04]  /*0360*/  LDG.E R20, desc[UR6][R16.64] ;  /* 0x0000000610147981 */ /* 0x000ea8000c1e1900 */
[----:B------:R-:W2:Y:S01]  /*0370*/  LDG.E R21, desc[UR6][R18.64] ;  /* 0x0000000612157981 */ /* 0x000ea2000c1e1900 */
[----:B-1----:R-:W-:-:S04]  /*0380*/  IMAD.WIDE R24, R9, 0x4, R10 ;  /* 0x0000000409187825 */ /* 0x002fc800078e020a */
[----:B------:R-:W-:-:S04]  /*0390*/  IMAD.WIDE R22, R0, 0x4, R16 ;  /* 0x0000000400167825 */ /* 0x000fc800078e0210 */
[----:B--2---:R-:W-:Y:S01]  /*03a0*/  FADD R27, R20, R21 ;  /* 0x00000015141b7221 */ /* 0x004fe20000000000 */
[----:B------:R-:W-:-:S04]  /*03b0*/  IMAD.WIDE R20, R0, 0x4, R18 ;  /* 0x0000000400147825 */ /* 0x000fc800078e0212 */
[----:B------:R1:W-:Y:S04]  /*03c0*/  STG.E desc[UR6][R24.64], R27 ;  /* 0x0000001b18007986 */ /* 0x0003e8000c101906 */
[----:B------:R-:W2:Y:S04]  /*03d0*/  LDG.E R26, desc[UR6][R22.64] ;  /* 0x00000006161a7981 */ /* 0x000ea8000c1e1900 */
[----:B------:R-:W2:Y:S01]  /*03e0*/  LDG.E R17, desc[UR6][R20.64] ;  /* 0x0000000614117981 */ /* 0x000ea2000c1e1900 */
[----:B------:R-:W-:-:S04]  /*03f0*/  IMAD.WIDE R28, R0, 0x4, R24 ;  /* 0x00000004001c7825 */ /* 0x000fc800078e0218 */
[----:B------:R-:W-:-:S04]  /*0400*/  IMAD.WIDE R18, R0, 0x4, R20 ;  /* 0x0000000400127825 */ /* 0x000fc800078e0214 */
[----:B--2---:R-:W-:Y:S01]  /*0410*/  FADD R26, R26, R17 ;  /* 0x000000111a1a7221 */ /* 0x004fe20000000000 */
[----:B------:R-:W-:-:S04]  /*0420*/  IMAD.WIDE R16, R0, 0x4, R22 ;  /* 0x0000000400107825 */ /* 0x000fc800078e0216 */
[----:B------:R2:W-:Y:S04]  /*0430*/  STG.E desc[UR6][R28.64], R26 ;  /* 0x0000001a1c007986 */ /* 0x0005e8000c101906 */
[----:B------:R-:W3:Y:S04]  /*0440*/  LDG.E R20, desc[UR6][R16.64] ;  /* 0x0000000610147981 */ /* 0x000ee8000c1e1900 */
[----:B------:R-:W3:Y:S01]  /*0450*/  LDG.E R21, desc[UR6][R18.64] ;  /* 0x0000000612157981 */ /* 0x000ee2000c1e1900 */
[----:B-1----:R-:W-:-:S04]  /*0460*/  IMAD.WIDE R24, R0, 0x4, R16 ;  /* 0x0000000400187825 */ /* 0x002fc800078e0210 */
[----:B--2---:R-:W-:-:S04]  /*0470*/  IMAD.WIDE R26, R0, 0x4, R28 ;  /* 0x00000004001a7825 */ /* 0x004fc800078e021c */
[----:B------:R-:W-:-:S04]  /*0480*/  IMAD.WIDE R22, R0, 0x4, R18 ;  /* 0x0000000400167825 */ /* 0x000fc800078e0212 */
[----:B---3--:R-:W-:-:S05]  /*0490*/  FADD R21, R20, R21 ;  /* 0x0000001514157221 */ /* 0x008fca0000000000 */
[----:B------:R1:W-:Y:S04]  /*04a0*/  STG.E desc[UR6][R26.64], R21 ;  /* 0x000000151a007986 */ /* 0x0003e8000c101906 */
[----:B------:R-:W2:Y:S04]  /*04b0*/  LDG.E R16, desc[UR6][R24.64] ;  /* 0x0000000618107981 */ /* 0x000ea8000c1e1900 */
[----:B------:R-:W2:Y:S01]  /*04c0*/  LDG.E R17, desc[UR6][R22.64] ;  /* 0x0000000616117981 */ /* 0x000ea2000c1e1900 */
[----:B------:R-:W-:-:S04]  /*04d0*/  IMAD.WIDE R18, R0, 0x4, R22 ;  /* 0x0000000400127825 */ /* 0x000fc800078e0216 */
[----:B-1----:R-:W-:-:S04]  /*04e0*/  IMAD.WIDE R20, R0, 0x4, R26 ;  /* 0x0000000400147825 */ /* 0x002fc800078e021a */
[----:B--2---:R-:W-:Y:S01]  /*04f0*/  FADD R29, R16, R17 ;  /* 0x00000011101d7221 */ /* 0x004fe20000000000 */
[----:B------:R-:W-:-:S04]  /*0500*/  IMAD.WIDE R16, R0, 0x4, R24 ;  /* 0x0000000400107825 */ /* 0x000fc800078e0218 */
[----:B------:R1:W-:Y:S04]  /*0510*/  STG.E desc[UR6][R20.64], R29 ;  /* 0x0000001d14007986 */ /* 0x0003e8000c101906 */
[----:B------:R-:W2:Y:S04]  /*0520*/  LDG.E R22, desc[UR6][R16.64] ;  /* 0x0000000610167981 */ /* 0x000ea8000c1e1900 */
[----:B------:R-:W2:Y:S01]  /*0530*/  LDG.E R23, desc[UR6][R18.64] ;  /* 0x0000000612177981 */ /* 0x000ea2000c1e1900 */
[----:B------:R-:W-:-:S04]  /*0540*/  IMAD.WIDE R24, R0, 0x4, R16 ;  /* 0x0000000400187825 */ /* 0x000fc800078e0210 */
[----:B-1----:R-:W-:-:S04]  /*0550*/  IMAD.WIDE R28, R0, 0x4, R20 ;  /* 0x00000004001c7825 */ /* 0x002fc800078e0214 */
[----:B------:R-:W-:-:S04]  /*0560*/  IMAD.WIDE R26, R0, 0x4, R18 ;  /* 0x00000004001a7825 */ /* 0x000fc800078e0212 */
[----:B--2---:R-:W-:-:S05]  /*0570*/  FADD R23, R22, R23 ;  /* 0x0000001716177221 */ /* 0x004fca0000000000 */
        /* <DEDUP_REMOVED lines=18> */
[----:B--2---:R-:W-:-:S05]  /*06a0*/  FADD R22, R24, R27 ;  /* 0x0000001b18167221 */ /* 0x004fca0000000000 */
[----:B------:R4:W-:Y:S02]  /*06b0*/  STG.E desc[UR6][R28.64], R22 ;  /* 0x000000161c007986 */ /* 0x0009e4000c101906 */
.L_x_2:
[----:B------:R-:W-:Y:S05]  /*06c0*/  BSYNC.RECONVERGENT B0 ;  /* 0x0000000000007941 */ /* 0x000fea0003800200 */
.L_x_1:
[----:B0-----:R-:W-:Y:S01]  /*06d0*/  LEA R9, R6, R9, 0xd ;  /* 0x0000000906097211 */ /* 0x001fe200078e68ff */
[----:B------:R-:W-:Y:S06]  /*06e0*/  @P1 BRA `(.L_x_3) ;  /* 0xfffffffc00041947 */ /* 0x000fec000383ffff */
.L_x_0:
[----:B------:R-:W-:-:S13]  /*06f0*/  ISETP.NE.AND P0, PT, R4, RZ, PT ;  /* 0x000000ff0400720c */ /* 0x000fda0003f05270 */
[----:B------:R-:W-:Y:S05]  /*0700*/  @!P0 EXIT ;  /* 0x000000000000894d */ /* 0x000fea0003800000 */
[----:B------:R-:W-:-:S13]  /*0710*/  ISETP.GE.U32.AND P0, PT, R4, 0x4, PT ;  /* 0x000000040400780c */ /* 0x000fda0003f06070 */
[----:B------:R-:W-:Y:S05]  /*0720*/  @!P0 BRA `(.L_x_4) ;  /* 0x0000000000988947 */ /* 0x000fea0003800000 */
[----:B------:R-:W0:Y:S01]  /*0730*/  LDCU UR4, c[0x0][0x398] ;  /* 0x00007300ff0477ac */ /* 0x000e220008000800 */
[----:B------:R-:W-:Y:S01]  /*0740*/  BSSY.RECONVERGENT B0, `(.L_x_5) ;  /* 0x0000023000007945 */ /* 0x000fe20003800200 */
[----:B0-----:R-:W-:-:S13]  /*0750*/  ISETP.GE.AND P0, PT, R7, UR4, PT ;  /* 0x0000000407007c0c */ /* 0x001fda000bf06270 */
[----:B------:R-:W-:Y:S05]  /*0760*/  @P0 BRA `(.L_x_6) ;  /* 0x0000000000800947 */ /* 0x000fea0003800000 */
[----:B--2---:R-:W0:Y:S01]  /*0770*/  LDC.64 R12, c[0x0][0x380] ;  /* 0x0000e000ff0c7b82 */ /* 0x004e220000000a00 */
[----:B-1----:R-:W-:-:S07]  /*0780*/  IMAD R11, R0, R5, R7 ;  /* 0x00000005000b7224 */ /* 0x002fce00078e0207 */
[----:B---3--:R-:W1:Y:S08]  /*0790*/  LDC.64 R14, c[0x0][0x388] ;  /* 0x0000e200ff0e7b82 */ /* 0x008e700000000a00 */
[----:B------:R-:W2:Y:S01]  /*07a0*/  LDC.64 R8, c[0x0][0x390] ;  /* 0x0000e400ff087b82 */ /* 0x000ea20000000a00 */
[----:B0-----:R-:W-:-:S05]  /*07b0*/  IMAD.WIDE R12, R11, 0x4, R12 ;  /* 0x000000040b0c7825 */ /* 0x001fca00078e020c */
[----:B------:R-:W4:Y:S01]  /*07c0*/  LDG.E R4, desc[UR6][R12.64] ;  /* 0x000000060c047981 */ /* 0x000f22000c1e1900 */
[----:B-1----:R-:W-:-:S05]  /*07d0*/  IMAD.WIDE R14, R11, 0x4, R14 ;  /* 0x000000040b0e7825 */ /* 0x002fca00078e020e */
[----:B------:R-:W4:Y:S01]  /*07e0*/  LDG.E R17, desc[UR6][R14.64] ;  /* 0x000000060e117981 */ /* 0x000f22000c1e1900 */
[----:B------:R-:W-:-:S04]  /*07f0*/  IMAD.WIDE R18, R0, 0x4, R14 ;  /* 0x0000000400127825 */ /* 0x000fc800078e020e */
[----:B--2---:R-:W-:-:S04]  /*0800*/  IMAD.WIDE R8, R11, 0x4, R8 ;  /* 0x000000040b087825 */ /* 0x004fc800078e0208 */
[----:B----4-:R-:W-:Y:S01]  /*0810*/  FADD R23, R4, R17 ;  /* 0x0000001104177221 */ /* 0x010fe20000000000 */
        /* <DEDUP_REMOVED lines=9> */
[----:B------:R-:W2:Y:S04]  /*08b0*/  LDG.E R4, desc[UR6][R14.64] ;  /* 0x000000060e047981 */ /* 0x000ea8000c1e1900 */
[----:B------:R-:W2:Y:S01]  /*08c0*/  LDG.E R27, desc[UR6][R20.64] ;  /* 0x00000006141b7981 */ /* 0x000ea2000c1e1900 */
[----:B------:R-:W-:-:S04]  /*08d0*/  IMAD.WIDE R12, R0, 0x4, R10 ;  /* 0x00000004000c7825 */ /* 0x000fc800078e020a */
[----:B0-----:R-:W-:-:S04]  /*08e0*/  IMAD.WIDE R8, R0, 0x4, R14 ;  /* 0x0000000400087825 */ /* 0x001fc800078e020e */
[----:B------:R-:W-:-:S04]  /*08f0*/  IMAD.WIDE R16, R0, 0x4, R20 ;  /* 0x0000000400107825 */ /* 0x000fc800078e0214 */
[----:B--2---:R-:W-:-:S05]  /*0900*/  FADD R27, R4, R27 ;  /* 0x0000001b041b7221 */ /* 0x004fca0000000000 */
[----:B------:R0:W-:Y:S04]  /*0910*/  STG.E desc[UR6][R12.64], R27 ;  /* 0x0000001b0c007986 */ /* 0x0001e8000c101906 */
[----:B------:R-:W1:Y:S04]  /*0920*/  LDG.E R8, desc[UR6][R8.64] ;  /* 0x0000000608087981 */ /* 0x000e68000c1e1900 */
[----:B------:R-:W1:Y:S01]  /*0930*/  LDG.E R17, desc[UR6][R16.64] ;  /* 0x0000000610117981 */ /* 0x000e62000c1e1900 */
[----:B------:R-:W-:-:S04]  /*0940*/  IMAD.WIDE R18, R0, 0x4, R12 ;  /* 0x0000000400127825 */ /* 0x000fc800078e020c */
[----:B-1----:R-:W-:-:S05]  /*0950*/  FADD R11, R8, R17 ;  /* 0x00000011080b7221 */ /* 0x002fca0000000000 */
[----:B------:R0:W-:Y:S02]  /*0960*/  STG.E desc[UR6][R18.64], R11 ;  /* 0x0000000b12007986 */ /* 0x0001e4000c101906 */
.L_x_6:
[----:B------:R-:W-:Y:S05]  /*0970*/  BSYNC.RECONVERGENT B0 ;  /* 0x0000000000007941 */ /* 0x000fea0003800200 */
.L_x_5:
[----:B------:R-:W-:-:S07]  /*0980*/  IADD3 R5, PT, PT, R5, 0x4, RZ ;  /* 0x0000000405057810 */ /* 0x000fce0007ffe0ff */
.L_x_4:
[----:B------:R-:W-:-:S13]  /*0990*/  LOP3.LUT P0, R3, R3, 0x3, RZ, 0xc0, !PT ;  /* 0x0000000303037812 */ /* 0x000fda000780c0ff */
[----:B------:R-:W-:Y:S05]  /*09a0*/  @!P0 EXIT ;  /* 0x000000000000894d */ /* 0x000fea0003800000 */
[----:B------:R-:W-:-:S13]  /*09b0*/  ISETP.NE.AND P0, PT, R3, 0x1, PT ;  /* 0x000000010300780c */ /* 0x000fda0003f05270 */
[----:B------:R-:W-:Y:S05]  /*09c0*/  @!P0 BRA `(.L_x_7) ;  /* 0x0000000000608947 */ /* 0x000fea0003800000 */
[----:B------:R-:W5:Y:S01]  /*09d0*/  LDCU UR4, c[0x0][0x398] ;  /* 0x00007300ff0477ac */ /* 0x000f620008000800 */
[----:B------:R-:W-:Y:S01]  /*09e0*/  BSSY.RECONVERGENT B0, `(.L_x_8) ;  /* 0x0000015000007945 */ /* 0x000fe20003800200 */
[----:B-----5:R-:W-:-:S13]  /*09f0*/  ISETP.GE.AND P0, PT, R7, UR4, PT ;  /* 0x0000000407007c0c */ /* 0x020fda000bf06270 */
[----:B------:R-:W-:Y:S05]  /*0a00*/  @P0 BRA `(.L_x_9) ;  /* 0x0000000000480947 */ /* 0x000fea0003800000 */
[----:B------:R-:W5:Y:S01]  /*0a10*/  LDC.64 R8, c[0x0][0x380] ;  /* 0x0000e000ff087b82 */ /* 0x000f620000000a00 */
[----:B---3--:R-:W-:-:S07]  /*0a20*/  IMAD R15, R0, R5, R7 ;  /* 0x00000005000f7224 */ /* 0x008fce00078e0207 */
[----:B01----:R-:W0:Y:S08]  /*0a30*/  LDC.64 R10, c[0x0][0x388] ;  /* 0x0000e200ff0a7b82 */ /* 0x003e300000000a00 */
[----:B--2---:R-:W1:Y:S01]  /*0a40*/  LDC.64 R12, c[0x0][0x390] ;  /* 0x0000e400ff0c7b82 */ /* 0x004e620000000a00 */
[----:B-----5:R-:W-:-:S05]  /*0a50*/  IMAD.WIDE R8, R15, 0x4, R8 ;  /* 0x000000040f087825 */ /* 0x020fca00078e0208 */
[----:B------:R-:W2:Y:S01]  /*0a60*/  LDG.E R3, desc[UR6][R8.64] ;  /* 0x0000000608037981 */ /* 0x000ea2000c1e1900 */
[----:B0-----:R-:W-:-:S05]  /*0a70*/  IMAD.WIDE R10, R15, 0x4, R10 ;  /* 0x000000040f0a7825 */ /* 0x001fca00078e020a */
        /* <DEDUP_REMOVED lines=9> */
[----:B--2---:R-:W-:-:S05]  /*0b10*/  FADD R9, R14, R17 ;  /* 0x000000110e097221 */ /* 0x004fca0000000000 */
[----:B------:R0:W-:Y:S02]  /*0b20*/  STG.E desc[UR6][R18.64], R9 ;  /* 0x0000000912007986 */ /* 0x0001e4000c101906 */
.L_x_9:
[----:B------:R-:W-:Y:S05]  /*0b30*/  BSYNC.RECONVERGENT B0 ;  /* 0x0000000000007941 */ /* 0x000fea0003800200 */
.L_x_8:
[----:B------:R-:W-:-:S07]  /*0b40*/  IADD3 R5, PT, PT, R5, 0x2, RZ ;  /* 0x0000000205057810 */ /* 0x000fce0007ffe0ff */
.L_x_7:
[----:B------:R-:W5:Y:S01]  /*0b50*/  LDCU UR4, c[0x0][0x398] ;  /* 0x00007300ff0477ac */ /* 0x000f620008000800 */
[----:B------:R-:W-:Y:S02]  /*0b60*/  LOP3.LUT R2, R2, 0x1, RZ, 0xc0, !PT ;  /* 0x0000000102027812 */ /* 0x000fe400078ec0ff */
[----:B-----5:R-:W-:-:S04]  /*0b70*/  ISETP.GE.AND P0, PT, R7, UR4, PT ;  /* 0x0000000407007c0c */ /* 0x020fc8000bf06270 */
[----:B------:R-:W-:-:S13]  /*0b80*/  ISETP.EQ.U32.OR P0, PT, R2, 0x1, P0 ;  /* 0x000000010200780c */ /* 0x000fda0000702470 */
[----:B------:R-:W-:Y:S05]  /*0b90*/  @P0 EXIT ;  /* 0x000000000000094d */ /* 0x000fea0003800000 */
[----:B0-----:R-:W0:Y:S01]  /*0ba0*/  LDC.64 R2, c[0x0][0x380] ;  /* 0x0000e000ff027b82 */ /* 0x001e220000000a00 */
[----:B-1----:R-:W-:-:S07]  /*0bb0*/  IMAD R11, R0, R5, R7 ;  /* 0x00000005000b7224 */ /* 0x002fce00078e0207 */
[----:B------:R-:W1:Y:S08]  /*0bc0*/  LDC.64 R8, c[0x0][0x388] ;  /* 0x0000e200ff087b82 */ /* 0x000e700000000a00 */
[----:B------:R-:W5:Y:S01]  /*0bd0*/  LDC.64 R6, c[0x0][0x390] ;  /* 0x0000e400ff067b82 */ /* 0x000f620000000a00 */
[----:B0-----:R-:W-:-:S06]  /*0be0*/  IMAD.WIDE R2, R11, 0x4, R2 ;  /* 0x000000040b027825 */ /* 0x001fcc00078e0202 */
[----:B------:R-:W2:Y:S01]  /*0bf0*/  LDG.E R2, desc[UR6][R2.64] ;  /* 0x0000000602027981 */ /* 0x000ea2000c1e1900 */
[----:B-1----:R-:W-:-:S06]  /*0c00*/  IMAD.WIDE R4, R11, 0x4, R8 ;  /* 0x000000040b047825 */ /* 0x002fcc00078e0208 */
[----:B------:R-:W2:Y:S01]  /*0c10*/  LDG.E R5, desc[UR6][R4.64] ;  /* 0x0000000604057981 */ /* 0x000ea2000c1e1900 */
[----:B-----5:R-:W-:-:S04]  /*0c20*/  IMAD.WIDE R6, R11, 0x4, R6 ;  /* 0x000000040b067825 */ /* 0x020fc800078e0206 */
[----:B--2---:R-:W-:-:S05]  /*0c30*/  FADD R9, R2, R5 ;  /* 0x0000000502097221 */ /* 0x004fca0000000000 */
[----:B------:R-:W-:Y:S01]  /*0c40*/  STG.E desc[UR6][R6.64], R9 ;  /* 0x0000000906007986 */ /* 0x000fe2000c101906 */
[----:B------:R-:W-:Y:S05]  /*0c50*/  EXIT ;  /* 0x000000000000794d */ /* 0x000fea0003800000 */
.L_x_10:
[----:B------:R-:W-:-:S00]  /*0c60*/  BRA `(.L_x_10) ;  /* 0xfffffffc00fc7947 */ /* 0x000fc0000383ffff */
[----:B------:R-:W-:-:S00]  /*0c70*/  NOP ;  /* 0x0000000000007918 */ /* 0x000fc00000000000 */
        /* <DEDUP_REMOVED lines=8> */
.L_x_11:


//--------------------- .nv.shared.reserved.0     --------------------------
	.section	.nv.shared.reserved.0,"aw",@nobits
	.weak		__nv_reservedSMEM_offset_0_alias
	.size		__nv_reservedSMEM_offset_0_alias, 0, 64
	.other		__nv_reservedSMEM_offset_0_alias,@"STO_CUDA_RESERVED_SHARED STV_DEFAULT"
__nv_reservedSMEM_offset_0_alias:
	.zero		0
	.zero		64


//--------------------- .nv.constant0._Z8AdditionPfS_S_ii --------------------------
	.section	.nv.constant0._Z8AdditionPfS_S_ii,"a",@progbits
	.sectionflags	@""
	.align	4
.nv.constant0._Z8AdditionPfS_S_ii:
	.zero		928


//--------------------- SYMBOLS --------------------------

	.type		.nv.reservedSmem.offset0,@object
	.size		.nv.reservedSmem.offset0,0x4
